//
// Generated by NVIDIA NVVM Compiler
//
// Compiler Build ID: CL-36424714
// Cuda compilation tools, release 13.0, V13.0.88
// Based on NVVM 20.0.0
//

.version 9.0
.target sm_100
.address_size 64

	// .globl	relu

.visible .entry relu(
	.param .u64 .ptr .align 1 relu_param_0,
	.param .u64 .ptr .align 1 relu_param_1,
	.param .u32 relu_param_2
)
{
	.reg .pred 	%p<2>;
	.reg .b32 	%r<6>;
	.reg .b64 	%rd<8>;
	.reg .b64 	%fd<3>;

	ld.param.u64 	%rd1, [relu_param_0];
	ld.param.u64 	%rd2, [relu_param_1];
	ld.param.u32 	%r2, [relu_param_2];
	mov.u32 	%r3, %ctaid.x;
	mov.u32 	%r4, %ntid.x;
	mov.u32 	%r5, %tid.x;
	mad.lo.s32 	%r1, %r3, %r4, %r5;
	setp.ge.u32 	%p1, %r1, %r2;
	@%p1 bra 	$L__BB0_2;
	cvta.to.global.u64 	%rd3, %rd2;
	cvta.to.global.u64 	%rd4, %rd1;
	mul.wide.u32 	%rd5, %r1, 8;
	add.s64 	%rd6, %rd4, %rd5;
	ld.global.f64 	%fd1, [%rd6];
	max.f64 	%fd2, %fd1, 0d0000000000000000;
	add.s64 	%rd7, %rd3, %rd5;
	st.global.f64 	[%rd7], %fd2;
$L__BB0_2:
	ret;

}


// ===== COMPILED SASS (sm_100) =====

	.target	sm_100

	.elftype	@"ET_EXEC"


//--------------------- .note.nv.tkinfo           --------------------------
	.section	.note.nv.tkinfo,"",@"SHT_NOTE"
	.sectionflags	@"SHF_NOTE_NV_TKINFO"
	.tkinfo
        /*0018*/ 	.word	0x00000002
        /*0030*/ 	.string	""
        /*0030*/ 	.string	"ptxas"
        /*0030*/ 	.string	"Cuda compilation tools, release 13.0, V13.0.88"
        /*0030*/ 	.string	"Build cuda_13.0.r13.0/compiler.36424714_0"
        /*0030*/ 	.string	"-arch sm_100 -m 64 "



//--------------------- .note.nv.cuinfo           --------------------------
	.section	.note.nv.cuinfo,"",@"SHT_NOTE"
	.sectionflags	@"SHF_NOTE_NV_CUINFO"
        /*0018*/ 	.short	0x0002
        /*001a*/ 	.short	0x0064
        /*001c*/ 	.short	0x0082
	.zero		2


//--------------------- .nv.info                  --------------------------
	.section	.nv.info,"",@"SHT_CUDA_INFO"
	.align	4


	//----- nvinfo : EIATTR_REGCOUNT
	.align		4
        /*0000*/ 	.byte	0x04, 0x2f
        /*0002*/ 	.short	(.L_1 - .L_0)
	.align		4
.L_0:
        /*0004*/ 	.word	index@(relu)
        /*0008*/ 	.word	0x00000010


	//----- nvinfo : EIATTR_FRAME_SIZE
	.align		4
.L_1:
        /*000c*/ 	.byte	0x04, 0x11
        /*000e*/ 	.short	(.L_3 - .L_2)
	.align		4
.L_2:
        /*0010*/ 	.word	index@(relu)
        /*0014*/ 	.word	0x00000000


	//----- nvinfo : EIATTR_MIN_STACK_SIZE
	.align		4
.L_3:
        /*0018*/ 	.byte	0x04, 0x12
        /*001a*/ 	.short	(.L_5 - .L_4)
	.align		4
.L_4:
        /*001c*/ 	.word	index@(relu)
        /*0020*/ 	.word	0x00000000
.L_5:


//--------------------- .nv.compat                --------------------------
	.section	.nv.compat,"",@"SHT_CUDA_COMPAT_INFO"
	.align	4
        /*0000*/ 	.byte	0x02, 0x09, 0x00, 0x00, 0x02, 0x02, 0x01, 0x00, 0x02, 0x05, 0x05, 0x00, 0x03, 0x07, 0x01, 0x01
        /*0010*/ 	.byte	0x02, 0x03, 0x00, 0x00, 0x02, 0x06, 0x01, 0x00, 0x04, 0x0b, 0x08, 0x00, 0x01, 0x00, 0x00, 0x00
        /*0020*/ 	.byte	0x00, 0x00, 0x00, 0x00


//--------------------- .nv.info.relu             --------------------------
	.section	.nv.info.relu,"",@"SHT_CUDA_INFO"
	.sectionflags	@""
	.align	4


	//----- nvinfo : EIATTR_CUDA_API_VERSION
	.align		4
        /*0000*/ 	.byte	0x04, 0x37
        /*0002*/ 	.short	(.L_7 - .L_6)
.L_6:
        /*0004*/ 	.word	0x00000082


	//----- nvinfo : EIATTR_KPARAM_INFO
	.align		4
.L_7:
        /*0008*/ 	.byte	0x04, 0x17
        /*000a*/ 	.short	(.L_9 - .L_8)
.L_8:
        /*000c*/ 	.word	0x00000000
        /*0010*/ 	.short	0x0002
        /*0012*/ 	.short	0x0010
        /*0014*/ 	.byte	0x00, 0xf0, 0x11, 0x00


	//----- nvinfo : EIATTR_KPARAM_INFO
	.align		4
.L_9:
        /*0018*/ 	.byte	0x04, 0x17
        /*001a*/ 	.short	(.L_11 - .L_10)
.L_10:
        /*001c*/ 	.word	0x00000000
        /*0020*/ 	.short	0x0001
        /*0022*/ 	.short	0x0008
        /*0024*/ 	.byte	0x00, 0xf5, 0x21, 0x00


	//----- nvinfo : EIATTR_KPARAM_INFO
	.align		4
.L_11:
        /*0028*/ 	.byte	0x04, 0x17
        /*002a*/ 	.short	(.L_13 - .L_12)
.L_12:
        /*002c*/ 	.word	0x00000000
        /*0030*/ 	.short	0x0000
        /*0032*/ 	.short	0x0000
        /*0034*/ 	.byte	0x00, 0xf5, 0x21, 0x00


	//----- nvinfo : EIATTR_SPARSE_MMA_MASK
	.align		4
.L_13:
        /*0038*/ 	.byte	0x03, 0x50
        /*003a*/ 	.short	0x0000


	//----- nvinfo : EIATTR_MAXREG_COUNT
	.align		4
        /*003c*/ 	.byte	0x03, 0x1b
        /*003e*/ 	.short	0x00ff


	//----- nvinfo : EIATTR_MERCURY_ISA_VERSION
	.align		4
        /*0040*/ 	.byte	0x03, 0x5f
        /*0042*/ 	.short	0x0101


	//----- nvinfo : EIATTR_VRC_CTA_INIT_COUNT
	.align		4
        /*0044*/ 	.byte	0x02, 0x4a
	.zero		1
	.zero		1


	//----- nvinfo : EIATTR_EXIT_INSTR_OFFSETS
	.align		4
        /*0048*/ 	.byte	0x04, 0x1c
        /*004a*/ 	.short	(.L_15 - .L_14)


	//   ....[0]....
.L_14:
        /*004c*/ 	.word	0x00000070


	//   ....[1]....
        /*0050*/ 	.word	0x00000180


	//----- nvinfo : EIATTR_CBANK_PARAM_SIZE
	.align		4
.L_15:
        /*0054*/ 	.byte	0x03, 0x19
        /*0056*/ 	.short	0x0014


	//----- nvinfo : EIATTR_PARAM_CBANK
	.align		4
        /*0058*/ 	.byte	0x04, 0x0a
        /*005a*/ 	.short	(.L_17 - .L_16)
	.align		4
.L_16:
        /*005c*/ 	.word	index@(.nv.constant0.relu)
        /*0060*/ 	.short	0x0380
        /*0062*/ 	.short	0x0014


	//----- nvinfo : EIATTR_SW_WAR
	.align		4
.L_17:
        /*0064*/ 	.byte	0x04, 0x36
        /*0066*/ 	.short	(.L_19 - .L_18)
.L_18:
        /*0068*/ 	.word	0x00000008
.L_19:


//--------------------- .nv.callgraph             --------------------------
	.section	.nv.callgraph,"",@"SHT_CUDA_CALLGRAPH"
	.align	4
	.sectionentsize	8
	.align		4
        /*0000*/ 	.word	0x00000000
	.align		4
        /*0004*/ 	.word	0xffffffff
	.align		4
        /*0008*/ 	.word	0x00000000
	.align		4
        /*000c*/ 	.word	0xfffffffe
	.align		4
        /*0010*/ 	.word	0x00000000
	.align		4
        /*0014*/ 	.word	0xfffffffd
	.align		4
        /*0018*/ 	.word	0x00000000
	.align		4
        /*001c*/ 	.word	0xfffffffc


//--------------------- .text.relu                --------------------------
	.section	.text.relu,"ax",@progbits
	.align	128
        .global         relu
        .type           relu,@function
        .size           relu,(.L_x_1 - relu)
        .other          relu,@"STO_CUDA_ENTRY STV_DEFAULT"
relu:
.text.relu:
[----:B------:R-:W-:Y:S01]  /*0000*/  LDC R1, c[0x0][0x37c] ;  /* 0x0000df00ff017b82 */ /* 0x000fe20000000800 */
[----:B------:R-:W0:Y:S07]  /*0010*/  S2R R0, SR_TID.X ;  /* 0x0000000000007919 */ /* 0x000e2e0000002100 */
[----:B------:R-:W0:Y:S01]  /*0020*/  S2UR UR4, SR_CTAID.X ;  /* 0x00000000000479c3 */ /* 0x000e220000002500 */
[----:B------:R-:W1:Y:S07]  /*0030*/  LDCU UR5, c[0x0][0x390] ;  /* 0x00007200ff0577ac */ /* 0x000e6e0008000800 */
[----:B------:R-:W0:Y:S02]  /*0040*/  LDC R5, c[0x0][0x360] ;  /* 0x0000d800ff057b82 */ /* 0x000e240000000800 */
[----:B0-----:R-:W-:-:S05]  /*0050*/  IMAD R5, R5, UR4, R0 ;  /* 0x0000000405057c24 */ /* 0x001fca000f8e0200 */
[----:B-1----:R-:W-:-:S13]  /*0060*/  ISETP.GE.U32.AND P0, PT, R5, UR5, PT ;  /* 0x0000000505007c0c */ /* 0x002fda000bf06070 */
[----:B------:R-:W-:Y:S05]  /*0070*/  @P0 EXIT ;  /* 0x000000000000094d */ /* 0x000fea0003800000 */
[----:B------:R-:W0:Y:S01]  /*0080*/  LDC.64 R2, c[0x0][0x380] ;  /* 0x0000e000ff027b82 */ /* 0x000e220000000a00 */
[----:B------:R-:W1:Y:S07]  /*0090*/  LDCU.64 UR4, c[0x0][0x358] ;  /* 0x00006b00ff0477ac */ /* 0x000e6e0008000a00 */
[----:B------:R-:W2:Y:S01]  /*00a0*/  LDC.64 R6, c[0x0][0x388] ;  /* 0x0000e200ff067b82 */ /* 0x000ea20000000a00 */
[----:B0-----:R-:W-:-:S06]  /*00b0*/  IMAD.WIDE.U32 R2, R5, 0x8, R2 ;  /* 0x0000000805027825 */ /* 0x001fcc00078e0002 */
[----:B-1----:R-:W3:Y:S01]  /*00c0*/  LDG.E.64 R2, desc[UR4][R2.64] ;  /* 0x0000000402027981 */ /* 0x002ee2000c1e1b00 */
[----:B------:R-:W-:Y:S02]  /*00d0*/  IMAD.MOV.U32 R0, RZ, RZ, RZ ;  /* 0x000000ffff007224 */ /* 0x000fe400078e00ff */
[----:B------:R-:W-:Y:S02]  /*00e0*/  HFMA2 R4, -RZ, RZ, 0, 0 ;  /* 0x00000000ff047431 */ /* 0x000fe400000001ff */
[----:B--2---:R-:W-:Y:S01]  /*00f0*/  IMAD.WIDE.U32 R6, R5, 0x8, R6 ;  /* 0x0000000805067825 */ /* 0x004fe200078e0006 */
[----:B---3--:R-:W-:Y:S01]  /*0100*/  DSETP.MAX.AND P0, P1, RZ, R2, PT ;  /* 0x00000002ff00722a */ /* 0x008fe2000390f000 */
[----:B------:R-:W-:Y:S02]  /*0110*/  MOV R11, R3 ;  /* 0x00000003000b7202 */ /* 0x000fe40000000f00 */
[----:B------:R-:W-:-:S03]  /*0120*/  IMAD.MOV.U32 R9, RZ, RZ, R2 ;  /* 0x000000ffff097224 */ /* 0x000fc600078e0002 */
[----:B------:R-:W-:Y:S02]  /*0130*/  FSEL R13, R0, R11, P0 ;  /* 0x0000000b000d7208 */ /* 0x000fe40000000000 */
[----:B------:R-:W-:-:S06]  /*0140*/  SEL R4, R4, R9, P0 ;  /* 0x0000000904047207 */ /* 0x000fcc0000000000 */
[----:B------:R-:W-:-:S05]  /*0150*/  @P1 LOP3.LUT R13, R11, 0x80000, RZ, 0xfc, !PT ;  /* 0x000800000b0d1812 */ /* 0x000fca00078efcff */
[----:B------:R-:W-:-:S05]  /*0160*/  IMAD.MOV.U32 R5, RZ, RZ, R13 ;  /* 0x000000ffff057224 */ /* 0x000fca00078e000d */
[----:B------:R-:W-:Y:S01]  /*0170*/  STG.E.64 desc[UR4][R6.64], R4 ;  /* 0x0000000406007986 */ /* 0x000fe2000c101b04 */
[----:B------:R-:W-:Y:S05]  /*0180*/  EXIT ;  /* 0x000000000000794d */ /* 0x000fea0003800000 */
.L_x_0:
[----:B------:R-:W-:-:S00]  /*0190*/  BRA `(.L_x_0) ;  /* 0xfffffffc00fc7947 */ /* 0x000fc0000383ffff */
[----:B------:R-:W-:-:S00]  /*01a0*/  NOP ;  /* 0x0000000000007918 */ /* 0x000fc00000000000 */
        /* <DEDUP_REMOVED lines=13> */
.L_x_1:


//--------------------- .nv.shared.reserved.0     --------------------------
	.section	.nv.shared.reserved.0,"aw",@nobits
	.weak		__nv_reservedSMEM_offset_0_alias
	.size		__nv_reservedSMEM_offset_0_alias, 0, 64
	.other		__nv_reservedSMEM_offset_0_alias,@"STO_CUDA_RESERVED_SHARED STV_DEFAULT"
__nv_reservedSMEM_offset_0_alias:
	.zero		0
	.zero		64


//--------------------- .nv.constant0.relu        --------------------------
	.section	.nv.constant0.relu,"a",@progbits
	.sectionflags	@""
	.align	4
.nv.constant0.relu:
	.zero		916


//--------------------- SYMBOLS --------------------------

	.type		.nv.reservedSmem.offset0,@object
	.size		.nv.reservedSmem.offset0,0x4
